//
// Generated by NVIDIA NVVM Compiler
//
// Compiler Build ID: CL-36424714
// Cuda compilation tools, release 13.0, V13.0.88
// Based on NVVM 20.0.0
//

.version 9.0
.target sm_100
.address_size 64

	// .globl	_Z15my_first_kernelv
.extern .func  (.param .b32 func_retval0) vprintf
(
	.param .b64 vprintf_param_0,
	.param .b64 vprintf_param_1
)
;
.global .align 1 .b8 $str[76] = {72, 101, 108, 108, 111, 32, 119, 111, 114, 108, 100, 32, 102, 114, 111, 109, 32, 71, 80, 85, 32, 116, 104, 114, 101, 97, 100, 40, 116, 104, 114, 101, 97, 100, 32, 105, 110, 100, 101, 120, 58, 37, 100, 44, 32, 98, 108, 111, 99, 107, 32, 105, 110, 100, 101, 120, 58, 37, 100, 44, 32, 103, 114, 105, 100, 32, 100, 105, 109, 58, 32, 37, 100, 41, 10};

.visible .entry _Z15my_first_kernelv()
{
	.local .align 8 .b8 	__local_depot0[16];
	.reg .b64 	%SP;
	.reg .b64 	%SPL;
	.reg .b32 	%r<6>;
	.reg .b64 	%rd<5>;

	mov.u64 	%SPL, __local_depot0;
	cvta.local.u64 	%SP, %SPL;
	add.u64 	%rd1, %SP, 0;
	add.u64 	%rd2, %SPL, 0;
	mov.u32 	%r1, %tid.x;
	mov.u32 	%r2, %ctaid.x;
	mov.u32 	%r3, %nctaid.x;
	st.local.v2.u32 	[%rd2], {%r1, %r2};
	st.local.u32 	[%rd2+8], %r3;
	mov.u64 	%rd3, $str;
	cvta.global.u64 	%rd4, %rd3;
	{ // callseq 0, 0
	.param .b64 param0;
	st.param.b64 	[param0], %rd4;
	.param .b64 param1;
	st.param.b64 	[param1], %rd1;
	.param .b32 retval0;
	call.uni (retval0), 
	vprintf, 
	(
	param0, 
	param1
	);
	ld.param.b32 	%r4, [retval0];
	} // callseq 0
	ret;

}


// ===== COMPILED SASS (sm_100) =====

	.target	sm_100

	.elftype	@"ET_EXEC"


//--------------------- .note.nv.tkinfo           --------------------------
	.section	.note.nv.tkinfo,"",@"SHT_NOTE"
	.sectionflags	@"SHF_NOTE_NV_TKINFO"
	.tkinfo
        /*0018*/ 	.word	0x00000002
        /*0030*/ 	.string	""
        /*0030*/ 	.string	"ptxas"
        /*0030*/ 	.string	"Cuda compilation tools, release 13.0, V13.0.88"
        /*0030*/ 	.string	"Build cuda_13.0.r13.0/compiler.36424714_0"
        /*0030*/ 	.string	"-arch sm_100 -m 64 "



//--------------------- .note.nv.cuinfo           --------------------------
	.section	.note.nv.cuinfo,"",@"SHT_NOTE"
	.sectionflags	@"SHF_NOTE_NV_CUINFO"
        /*0018*/ 	.short	0x0002
        /*001a*/ 	.short	0x0064
        /*001c*/ 	.short	0x0082
	.zero		2


//--------------------- .nv.info                  --------------------------
	.section	.nv.info,"",@"SHT_CUDA_INFO"
	.align	4


	//----- nvinfo : EIATTR_REGCOUNT
	.align		4
        /*0000*/ 	.byte	0x04, 0x2f
        /*0002*/ 	.short	(.L_2 - .L_1)
	.align		4
.L_1:
        /*0004*/ 	.word	index@(_Z15my_first_kernelv)
        /*0008*/ 	.word	0x00000018


	//----- nvinfo : EIATTR_FRAME_SIZE
	.align		4
.L_2:
        /*000c*/ 	.byte	0x04, 0x11
        /*000e*/ 	.short	(.L_4 - .L_3)
	.align		4
.L_3:
        /*0010*/ 	.word	index@(_Z15my_first_kernelv)
        /*0014*/ 	.word	0x00000010


	//----- nvinfo : EIATTR_MIN_STACK_SIZE
	.align		4
.L_4:
        /*0018*/ 	.byte	0x04, 0x12
        /*001a*/ 	.short	(.L_6 - .L_5)
	.align		4
.L_5:
        /*001c*/ 	.word	index@(_Z15my_first_kernelv)
        /*0020*/ 	.word	0x00000010
.L_6:


//--------------------- .nv.compat                --------------------------
	.section	.nv.compat,"",@"SHT_CUDA_COMPAT_INFO"
	.align	4
        /*0000*/ 	.byte	0x02, 0x09, 0x00, 0x00, 0x02, 0x02, 0x01, 0x00, 0x02, 0x05, 0x05, 0x00, 0x03, 0x07, 0x01, 0x01
        /*0010*/ 	.byte	0x02, 0x03, 0x00, 0x00, 0x02, 0x06, 0x01, 0x00, 0x04, 0x0b, 0x08, 0x00, 0x09, 0x00, 0x00, 0x00
        /*0020*/ 	.byte	0x00, 0x00, 0x00, 0x00


//--------------------- .nv.info._Z15my_first_kernelv --------------------------
	.section	.nv.info._Z15my_first_kernelv,"",@"SHT_CUDA_INFO"
	.sectionflags	@""
	.align	4


	//----- nvinfo : EIATTR_CUDA_API_VERSION
	.align		4
        /*0000*/ 	.byte	0x04, 0x37
        /*0002*/ 	.short	(.L_8 - .L_7)
.L_7:
        /*0004*/ 	.word	0x00000082


	//----- nvinfo : EIATTR_SPARSE_MMA_MASK
	.align		4
.L_8:
        /*0008*/ 	.byte	0x03, 0x50
        /*000a*/ 	.short	0x0000


	//----- nvinfo : EIATTR_MAXREG_COUNT
	.align		4
        /*000c*/ 	.byte	0x03, 0x1b
        /*000e*/ 	.short	0x00ff


	//----- nvinfo : EIATTR_EXTERNS
	.align		4
        /*0010*/ 	.byte	0x04, 0x0f
        /*0012*/ 	.short	(.L_10 - .L_9)


	//   ....[0]....
	.align		4
.L_9:
        /*0014*/ 	.word	index@(vprintf)


	//----- nvinfo : EIATTR_MERCURY_ISA_VERSION
	.align		4
.L_10:
        /*0018*/ 	.byte	0x03, 0x5f
        /*001a*/ 	.short	0x0101


	//----- nvinfo : EIATTR_VRC_CTA_INIT_COUNT
	.align		4
        /*001c*/ 	.byte	0x02, 0x4a
	.zero		1
	.zero		1


	//----- nvinfo : EIATTR_SYSCALL_OFFSETS
	.align		4
        /*0020*/ 	.byte	0x04, 0x46
        /*0022*/ 	.short	(.L_12 - .L_11)


	//   ....[0]....
.L_11:
        /*0024*/ 	.word	0x00000110


	//----- nvinfo : EIATTR_EXIT_INSTR_OFFSETS
	.align		4
.L_12:
        /*0028*/ 	.byte	0x04, 0x1c
        /*002a*/ 	.short	(.L_14 - .L_13)


	//   ....[0]....
.L_13:
        /*002c*/ 	.word	0x00000120


	//----- nvinfo : EIATTR_SW_WAR
	.align		4
.L_14:
        /*0030*/ 	.byte	0x04, 0x36
        /*0032*/ 	.short	(.L_16 - .L_15)
.L_15:
        /*0034*/ 	.word	0x00000008
.L_16:


//--------------------- .nv.callgraph             --------------------------
	.section	.nv.callgraph,"",@"SHT_CUDA_CALLGRAPH"
	.align	4
	.sectionentsize	8
	.align		4
        /*0000*/ 	.word	0x00000000
	.align		4
        /*0004*/ 	.word	0xffffffff
	.align		4
        /*0008*/ 	.word	index@(_Z15my_first_kernelv)
	.align		4
        /*000c*/ 	.word	index@(vprintf)
	.align		4
        /*0010*/ 	.word	0x00000000
	.align		4
        /*0014*/ 	.word	0xfffffffe
	.align		4
        /*0018*/ 	.word	0x00000000
	.align		4
        /*001c*/ 	.word	0xfffffffd
	.align		4
        /*0020*/ 	.word	0x00000000
	.align		4
        /*0024*/ 	.word	0xfffffffc


//--------------------- .nv.constant4             --------------------------
	.section	.nv.constant4,"a",@progbits
	.align	8
	.align		8
.nv.constant4:
        /*0000*/ 	.dword	vprintf
	.align		8
        /*0008*/ 	.dword	$str


//--------------------- .text._Z15my_first_kernelv --------------------------
	.section	.text._Z15my_first_kernelv,"ax",@progbits
	.align	128
        .global         _Z15my_first_kernelv
        .type           _Z15my_first_kernelv,@function
        .size           _Z15my_first_kernelv,(.L_x_2 - _Z15my_first_kernelv)
        .other          _Z15my_first_kernelv,@"STO_CUDA_ENTRY STV_DEFAULT"
_Z15my_first_kernelv:
.text._Z15my_first_kernelv:
[----:B------:R-:W0:Y:S01]  /*0000*/  LDC R1, c[0x0][0x37c] ;  /* 0x0000df00ff017b82 */ /* 0x000e220000000800 */
[----:B------:R-:W1:Y:S01]  /*0010*/  S2R R8, SR_TID.X ;  /* 0x0000000000087919 */ /* 0x000e620000002100 */
[----:B------:R-:W2:Y:S06]  /*0020*/  LDCU UR5, c[0x0][0x2fc] ;  /* 0x00005f80ff0577ac */ /* 0x000eac0008000800 */
[----:B------:R-:W3:Y:S01]  /*0030*/  LDC R10, c[0x0][0x370] ;  /* 0x0000dc00ff0a7b82 */ /* 0x000ee20000000800 */
[----:B0-----:R-:W-:Y:S01]  /*0040*/  VIADD R1, R1, 0xfffffff0 ;  /* 0xfffffff001017836 */ /* 0x001fe20000000000 */
[----:B------:R-:W1:Y:S01]  /*0050*/  S2R R9, SR_CTAID.X ;  /* 0x0000000000097919 */ /* 0x000e620000002500 */
[----:B------:R-:W-:Y:S01]  /*0060*/  MOV R0, 0x0 ;  /* 0x0000000000007802 */ /* 0x000fe20000000f00 */
[----:B------:R-:W0:Y:S04]  /*0070*/  LDCU UR4, c[0x0][0x2f8] ;  /* 0x00005f00ff0477ac */ /* 0x000e280008000800 */
[----:B------:R4:W5:Y:S01]  /*0080*/  LDC.64 R2, c[0x4][R0] ;  /* 0x0100000000027b82 */ /* 0x0009620000000a00 */
[----:B------:R-:W2:Y:S01]  /*0090*/  LDCU.64 UR6, c[0x4][0x8] ;  /* 0x01000100ff0677ac */ /* 0x000ea20008000a00 */
[----:B0-----:R-:W-:Y:S01]  /*00a0*/  IADD3 R6, P0, PT, R1, UR4, RZ ;  /* 0x0000000401067c10 */ /* 0x001fe2000ff1e0ff */
[----:B---3--:R4:W-:Y:S01]  /*00b0*/  STL [R1+0x8], R10 ;  /* 0x0000080a01007387 */ /* 0x0089e20000100800 */
[----:B--2---:R-:W-:Y:S01]  /*00c0*/  IMAD.U32 R4, RZ, RZ, UR6 ;  /* 0x00000006ff047e24 */ /* 0x004fe2000f8e00ff */
[----:B------:R-:W-:-:S02]  /*00d0*/  MOV R5, UR7 ;  /* 0x0000000700057c02 */ /* 0x000fc40008000f00 */
[----:B------:R-:W-:Y:S01]  /*00e0*/  IMAD.X R7, RZ, RZ, UR5, P0 ;  /* 0x00000005ff077e24 */ /* 0x000fe200080e06ff */
[----:B-1----:R4:W-:Y:S07]  /*00f0*/  STL.64 [R1], R8 ;  /* 0x0000000801007387 */ /* 0x0029ee0000100a00 */
[----:B------:R-:W-:-:S07]  /*0100*/  LEPC R20, `(.L_x_0) ;  /* 0x000000001014794e */ /* 0x000fce0000000000 */
[----:B----45:R-:W-:Y:S05]  /*0110*/  CALL.ABS.NOINC R2 ;  /* 0x0000000002007343 */ /* 0x030fea0003c00000 */
.L_x_0:
[----:B------:R-:W-:Y:S05]  /*0120*/  EXIT ;  /* 0x000000000000794d */ /* 0x000fea0003800000 */
.L_x_1:
[----:B------:R-:W-:-:S00]  /*0130*/  BRA `(.L_x_1) ;  /* 0xfffffffc00fc7947 */ /* 0x000fc0000383ffff */
[----:B------:R-:W-:-:S00]  /*0140*/  NOP ;  /* 0x0000000000007918 */ /* 0x000fc00000000000 */
        /* <DEDUP_REMOVED lines=11> */
.L_x_2:


//--------------------- .nv.global.init           --------------------------
	.section	.nv.global.init,"aw",@progbits
.nv.global.init:
	.type		$str,@object
	.size		$str,(.L_0 - $str)
$str:
        /*0000*/ 	.byte	0x48, 0x65, 0x6c, 0x6c, 0x6f, 0x20, 0x77, 0x6f, 0x72, 0x6c, 0x64, 0x20, 0x66, 0x72, 0x6f, 0x6d
        /*0010*/ 	.byte	0x20, 0x47, 0x50, 0x55, 0x20, 0x74, 0x68, 0x72, 0x65, 0x61, 0x64, 0x28, 0x74, 0x68, 0x72, 0x65
        /*0020*/ 	.byte	0x61, 0x64, 0x20, 0x69, 0x6e, 0x64, 0x65, 0x78, 0x3a, 0x25, 0x64, 0x2c, 0x20, 0x62, 0x6c, 0x6f
        /*0030*/ 	.byte	0x63, 0x6b, 0x20, 0x69, 0x6e, 0x64, 0x65, 0x78, 0x3a, 0x25, 0x64, 0x2c, 0x20, 0x67, 0x72, 0x69
        /*0040*/ 	.byte	0x64, 0x20, 0x64, 0x69, 0x6d, 0x3a, 0x20, 0x25, 0x64, 0x29, 0x0a, 0x00
.L_0:


//--------------------- .nv.shared.reserved.0     --------------------------
	.section	.nv.shared.reserved.0,"aw",@nobits
	.weak		__nv_reservedSMEM_offset_0_alias
	.size		__nv_reservedSMEM_offset_0_alias, 0, 64
	.other		__nv_reservedSMEM_offset_0_alias,@"STO_CUDA_RESERVED_SHARED STV_DEFAULT"
__nv_reservedSMEM_offset_0_alias:
	.zero		0
	.zero		64


//--------------------- .nv.constant0._Z15my_first_kernelv --------------------------
	.section	.nv.constant0._Z15my_first_kernelv,"a",@progbits
	.sectionflags	@""
	.align	4
.nv.constant0._Z15my_first_kernelv:
	.zero		896


//--------------------- SYMBOLS --------------------------

	.type		.nv.reservedSmem.offset0,@object
	.size		.nv.reservedSmem.offset0,0x4
	.type		vprintf,@function
